//
// Generated by NVIDIA NVVM Compiler
//
// Compiler Build ID: CL-36424714
// Cuda compilation tools, release 13.0, V13.0.88
// Based on NVVM 20.0.0
//

.version 9.0
.target sm_100
.address_size 64

	// .globl	_Z26positionCalculateExecutionPfS_S_

.visible .entry _Z26positionCalculateExecutionPfS_S_(
	.param .u64 .ptr .align 1 _Z26positionCalculateExecutionPfS_S__param_0,
	.param .u64 .ptr .align 1 _Z26positionCalculateExecutionPfS_S__param_1,
	.param .u64 .ptr .align 1 _Z26positionCalculateExecutionPfS_S__param_2
)
{
	.reg .pred 	%p<6>;
	.reg .b32 	%r<15>;
	.reg .b32 	%f<7>;
	.reg .b64 	%rd<8>;

	ld.param.u64 	%rd5, [_Z26positionCalculateExecutionPfS_S__param_1];
	ld.param.u64 	%rd6, [_Z26positionCalculateExecutionPfS_S__param_2];
	cvta.to.global.u64 	%rd1, %rd6;
	cvta.to.global.u64 	%rd2, %rd5;
	mov.u32 	%r1, %tid.x;
	setp.eq.s32 	%p1, %r1, 0;
	@%p1 bra 	$L__BB0_8;
	mul.wide.u32 	%rd7, %r1, 4;
	add.s64 	%rd3, %rd2, %rd7;
	add.s64 	%rd4, %rd1, %rd7;
	and.b32  	%r9, %r1, 3;
	setp.eq.s32 	%p2, %r9, 3;
	mov.u32 	%r14, %r1;
	@%p2 bra 	$L__BB0_4;
	add.s32 	%r10, %r1, 1;
	and.b32  	%r11, %r10, 3;
	ld.global.f32 	%f4, [%rd3];
	st.global.f32 	[%rd4], %f4;
	neg.s32 	%r12, %r11;
	sub.s32 	%r14, %r1, %r11;
$L__BB0_3:
	.pragma "nounroll";
	add.s32 	%r12, %r12, 1;
	setp.ne.s32 	%p3, %r12, 0;
	@%p3 bra 	$L__BB0_3;
$L__BB0_4:
	setp.lt.u32 	%p4, %r1, 3;
	@%p4 bra 	$L__BB0_7;
	ld.global.f32 	%f6, [%rd3];
$L__BB0_6:
	st.global.f32 	[%rd4], %f6;
	ld.global.f32 	%f6, [%rd3];
	st.global.f32 	[%rd4], %f6;
	add.s32 	%r8, %r14, -4;
	setp.gt.s32 	%p5, %r14, 3;
	mov.u32 	%r14, %r8;
	@%p5 bra 	$L__BB0_6;
$L__BB0_7:
	ret;
$L__BB0_8:
	ld.global.f32 	%f5, [%rd2];
	st.global.f32 	[%rd1], %f5;
	bra.uni 	$L__BB0_7;

}


// ===== COMPILED SASS (sm_100) =====

	.target	sm_100

	.elftype	@"ET_EXEC"


//--------------------- .note.nv.tkinfo           --------------------------
	.section	.note.nv.tkinfo,"",@"SHT_NOTE"
	.sectionflags	@"SHF_NOTE_NV_TKINFO"
	.tkinfo
        /*0018*/ 	.word	0x00000002
        /*0030*/ 	.string	""
        /*0030*/ 	.string	"ptxas"
        /*0030*/ 	.string	"Cuda compilation tools, release 13.0, V13.0.88"
        /*0030*/ 	.string	"Build cuda_13.0.r13.0/compiler.36424714_0"
        /*0030*/ 	.string	"-arch sm_100 -m 64 "



//--------------------- .note.nv.cuinfo           --------------------------
	.section	.note.nv.cuinfo,"",@"SHT_NOTE"
	.sectionflags	@"SHF_NOTE_NV_CUINFO"
        /*0018*/ 	.short	0x0002
        /*001a*/ 	.short	0x0064
        /*001c*/ 	.short	0x0082
	.zero		2


//--------------------- .nv.info                  --------------------------
	.section	.nv.info,"",@"SHT_CUDA_INFO"
	.align	4


	//----- nvinfo : EIATTR_REGCOUNT
	.align		4
        /*0000*/ 	.byte	0x04, 0x2f
        /*0002*/ 	.short	(.L_1 - .L_0)
	.align		4
.L_0:
        /*0004*/ 	.word	index@(_Z26positionCalculateExecutionPfS_S_)
        /*0008*/ 	.word	0x0000000a


	//----- nvinfo : EIATTR_FRAME_SIZE
	.align		4
.L_1:
        /*000c*/ 	.byte	0x04, 0x11
        /*000e*/ 	.short	(.L_3 - .L_2)
	.align		4
.L_2:
        /*0010*/ 	.word	index@(_Z26positionCalculateExecutionPfS_S_)
        /*0014*/ 	.word	0x00000000


	//----- nvinfo : EIATTR_MIN_STACK_SIZE
	.align		4
.L_3:
        /*0018*/ 	.byte	0x04, 0x12
        /*001a*/ 	.short	(.L_5 - .L_4)
	.align		4
.L_4:
        /*001c*/ 	.word	index@(_Z26positionCalculateExecutionPfS_S_)
        /*0020*/ 	.word	0x00000000
.L_5:


//--------------------- .nv.compat                --------------------------
	.section	.nv.compat,"",@"SHT_CUDA_COMPAT_INFO"
	.align	4
        /*0000*/ 	.byte	0x02, 0x09, 0x00, 0x00, 0x02, 0x02, 0x01, 0x00, 0x02, 0x05, 0x05, 0x00, 0x03, 0x07, 0x01, 0x01
        /*0010*/ 	.byte	0x02, 0x03, 0x00, 0x00, 0x02, 0x06, 0x01, 0x00, 0x04, 0x0b, 0x08, 0x00, 0x09, 0x00, 0x00, 0x00
        /*0020*/ 	.byte	0x00, 0x00, 0x00, 0x00


//--------------------- .nv.info._Z26positionCalculateExecutionPfS_S_ --------------------------
	.section	.nv.info._Z26positionCalculateExecutionPfS_S_,"",@"SHT_CUDA_INFO"
	.sectionflags	@""
	.align	4


	//----- nvinfo : EIATTR_CUDA_API_VERSION
	.align		4
        /*0000*/ 	.byte	0x04, 0x37
        /*0002*/ 	.short	(.L_7 - .L_6)
.L_6:
        /*0004*/ 	.word	0x00000082


	//----- nvinfo : EIATTR_KPARAM_INFO
	.align		4
.L_7:
        /*0008*/ 	.byte	0x04, 0x17
        /*000a*/ 	.short	(.L_9 - .L_8)
.L_8:
        /*000c*/ 	.word	0x00000000
        /*0010*/ 	.short	0x0002
        /*0012*/ 	.short	0x0010
        /*0014*/ 	.byte	0x00, 0xf5, 0x21, 0x00


	//----- nvinfo : EIATTR_KPARAM_INFO
	.align		4
.L_9:
        /*0018*/ 	.byte	0x04, 0x17
        /*001a*/ 	.short	(.L_11 - .L_10)
.L_10:
        /*001c*/ 	.word	0x00000000
        /*0020*/ 	.short	0x0001
        /*0022*/ 	.short	0x0008
        /*0024*/ 	.byte	0x00, 0xf5, 0x21, 0x00


	//----- nvinfo : EIATTR_KPARAM_INFO
	.align		4
.L_11:
        /*0028*/ 	.byte	0x04, 0x17
        /*002a*/ 	.short	(.L_13 - .L_12)
.L_12:
        /*002c*/ 	.word	0x00000000
        /*0030*/ 	.short	0x0000
        /*0032*/ 	.short	0x0000
        /*0034*/ 	.byte	0x00, 0xf5, 0x21, 0x00


	//----- nvinfo : EIATTR_SPARSE_MMA_MASK
	.align		4
.L_13:
        /*0038*/ 	.byte	0x03, 0x50
        /*003a*/ 	.short	0x0000


	//----- nvinfo : EIATTR_MAXREG_COUNT
	.align		4
        /*003c*/ 	.byte	0x03, 0x1b
        /*003e*/ 	.short	0x00ff


	//----- nvinfo : EIATTR_MERCURY_ISA_VERSION
	.align		4
        /*0040*/ 	.byte	0x03, 0x5f
        /*0042*/ 	.short	0x0101


	//----- nvinfo : EIATTR_VRC_CTA_INIT_COUNT
	.align		4
        /*0044*/ 	.byte	0x02, 0x4a
	.zero		1
	.zero		1


	//----- nvinfo : EIATTR_EXIT_INSTR_OFFSETS
	.align		4
        /*0048*/ 	.byte	0x04, 0x1c
        /*004a*/ 	.short	(.L_15 - .L_14)


	//   ....[0]....
.L_14:
        /*004c*/ 	.word	0x000000e0


	//   ....[1]....
        /*0050*/ 	.word	0x00000190


	//   ....[2]....
        /*0054*/ 	.word	0x000001e0


	//----- nvinfo : EIATTR_CRS_STACK_SIZE
	.align		4
.L_15:
        /*0058*/ 	.byte	0x04, 0x1e
        /*005a*/ 	.short	(.L_17 - .L_16)
.L_16:
        /*005c*/ 	.word	0x00000000


	//----- nvinfo : EIATTR_CBANK_PARAM_SIZE
	.align		4
.L_17:
        /*0060*/ 	.byte	0x03, 0x19
        /*0062*/ 	.short	0x0018


	//----- nvinfo : EIATTR_PARAM_CBANK
	.align		4
        /*0064*/ 	.byte	0x04, 0x0a
        /*0066*/ 	.short	(.L_19 - .L_18)
	.align		4
.L_18:
        /*0068*/ 	.word	index@(.nv.constant0._Z26positionCalculateExecutionPfS_S_)
        /*006c*/ 	.short	0x0380
        /*006e*/ 	.short	0x0018


	//----- nvinfo : EIATTR_SW_WAR
	.align		4
.L_19:
        /*0070*/ 	.byte	0x04, 0x36
        /*0072*/ 	.short	(.L_21 - .L_20)
.L_20:
        /*0074*/ 	.word	0x00000008
.L_21:


//--------------------- .nv.callgraph             --------------------------
	.section	.nv.callgraph,"",@"SHT_CUDA_CALLGRAPH"
	.align	4
	.sectionentsize	8
	.align		4
        /*0000*/ 	.word	0x00000000
	.align		4
        /*0004*/ 	.word	0xffffffff
	.align		4
        /*0008*/ 	.word	0x00000000
	.align		4
        /*000c*/ 	.word	0xfffffffe
	.align		4
        /*0010*/ 	.word	0x00000000
	.align		4
        /*0014*/ 	.word	0xfffffffd
	.align		4
        /*0018*/ 	.word	0x00000000
	.align		4
        /*001c*/ 	.word	0xfffffffc


//--------------------- .text._Z26positionCalculateExecutionPfS_S_ --------------------------
	.section	.text._Z26positionCalculateExecutionPfS_S_,"ax",@progbits
	.align	128
        .global         _Z26positionCalculateExecutionPfS_S_
        .type           _Z26positionCalculateExecutionPfS_S_,@function
        .size           _Z26positionCalculateExecutionPfS_S_,(.L_x_3 - _Z26positionCalculateExecutionPfS_S_)
        .other          _Z26positionCalculateExecutionPfS_S_,@"STO_CUDA_ENTRY STV_DEFAULT"
_Z26positionCalculateExecutionPfS_S_:
.text._Z26positionCalculateExecutionPfS_S_:
[----:B------:R-:W-:Y:S01]  /*0000*/  LDC R1, c[0x0][0x37c] ;  /* 0x0000df00ff017b82 */ /* 0x000fe20000000800 */
[----:B------:R-:W0:Y:S01]  /*0010*/  S2R R0, SR_TID.X ;  /* 0x0000000000007919 */ /* 0x000e220000002100 */
[----:B------:R-:W1:Y:S01]  /*0020*/  LDCU.64 UR4, c[0x0][0x358] ;  /* 0x00006b00ff0477ac */ /* 0x000e620008000a00 */
[----:B0-----:R-:W-:-:S13]  /*0030*/  ISETP.NE.AND P0, PT, R0, RZ, PT ;  /* 0x000000ff0000720c */ /* 0x001fda0003f05270 */
[----:B-1----:R-:W-:Y:S05]  /*0040*/  @!P0 BRA `(.L_x_0) ;  /* 0x0000000000548947 */ /* 0x002fea0003800000 */
[----:B------:R-:W0:Y:S01]  /*0050*/  LDC.64 R2, c[0x0][0x388] ;  /* 0x0000e200ff027b82 */ /* 0x000e220000000a00 */
[----:B------:R-:W-:-:S04]  /*0060*/  LOP3.LUT R4, R0, 0x3, RZ, 0xc0, !PT ;  /* 0x0000000300047812 */ /* 0x000fc800078ec0ff */
[----:B------:R-:W-:-:S03]  /*0070*/  ISETP.NE.AND P0, PT, R4, 0x3, PT ;  /* 0x000000030400780c */ /* 0x000fc60003f05270 */
[----:B------:R-:W1:Y:S01]  /*0080*/  LDC.64 R4, c[0x0][0x390] ;  /* 0x0000e400ff047b82 */ /* 0x000e620000000a00 */
[----:B0-----:R-:W-:-:S09]  /*0090*/  IMAD.WIDE.U32 R2, R0, 0x4, R2 ;  /* 0x0000000400027825 */ /* 0x001fd200078e0002 */
[----:B------:R-:W2:Y:S01]  /*00a0*/  @P0 LDG.E R7, desc[UR4][R2.64] ;  /* 0x0000000402070981 */ /* 0x000ea2000c1e1900 */
[C---:B------:R-:W-:Y:S01]  /*00b0*/  ISETP.GE.U32.AND P1, PT, R0.reuse, 0x3, PT ;  /* 0x000000030000780c */ /* 0x040fe20003f26070 */
[----:B-1----:R-:W-:-:S05]  /*00c0*/  IMAD.WIDE.U32 R4, R0, 0x4, R4 ;  /* 0x0000000400047825 */ /* 0x002fca00078e0004 */
[----:B--2---:R0:W-:Y:S07]  /*00d0*/  @P0 STG.E desc[UR4][R4.64], R7 ;  /* 0x0000000704000986 */ /* 0x0041ee000c101904 */
[----:B------:R-:W-:Y:S05]  /*00e0*/  @!P1 EXIT ;  /* 0x000000000000994d */ /* 0x000fea0003800000 */
[----:B0-----:R0:W5:Y:S01]  /*00f0*/  LDG.E R7, desc[UR4][R2.64] ;  /* 0x0000000402077981 */ /* 0x001162000c1e1900 */
[----:B------:R-:W-:-:S05]  /*0100*/  @P0 VIADD R6, R0, 0x1 ;  /* 0x0000000100060836 */ /* 0x000fca0000000000 */
[----:B------:R-:W-:-:S05]  /*0110*/  @P0 LOP3.LUT R6, R6, 0x3, RZ, 0xc0, !PT ;  /* 0x0000000306060812 */ /* 0x000fca00078ec0ff */
[----:B0-----:R-:W-:-:S07]  /*0120*/  @P0 IMAD.IADD R0, R0, 0x1, -R6 ;  /* 0x0000000100000824 */ /* 0x001fce00078e0a06 */
.L_x_1:
[----:B0----5:R0:W-:Y:S04]  /*0130*/  STG.E desc[UR4][R4.64], R7 ;  /* 0x0000000704007986 */ /* 0x0211e8000c101904 */
[----:B0-----:R-:W2:Y:S01]  /*0140*/  LDG.E R7, desc[UR4][R2.64] ;  /* 0x0000000402077981 */ /* 0x001ea2000c1e1900 */
[C---:B------:R-:W-:Y:S01]  /*0150*/  ISETP.GT.AND P0, PT, R0.reuse, 0x3, PT ;  /* 0x000000030000780c */ /* 0x040fe20003f04270 */
[----:B------:R-:W-:Y:S02]  /*0160*/  VIADD R0, R0, 0xfffffffc ;  /* 0xfffffffc00007836 */ /* 0x000fe40000000000 */
[----:B--2---:R0:W-:Y:S10]  /*0170*/  STG.E desc[UR4][R4.64], R7 ;  /* 0x0000000704007986 */ /* 0x0041f4000c101904 */
[----:B------:R-:W-:Y:S05]  /*0180*/  @P0 BRA `(.L_x_1) ;  /* 0xfffffffc00e80947 */ /* 0x000fea000383ffff */
[----:B------:R-:W-:Y:S05]  /*0190*/  EXIT ;  /* 0x000000000000794d */ /* 0x000fea0003800000 */
.L_x_0:
[----:B------:R-:W0:Y:S02]  /*01a0*/  LDC.64 R2, c[0x0][0x388] ;  /* 0x0000e200ff027b82 */ /* 0x000e240000000a00 */
[----:B0-----:R-:W2:Y:S06]  /*01b0*/  LDG.E R3, desc[UR4][R2.64] ;  /* 0x0000000402037981 */ /* 0x001eac000c1e1900 */
[----:B------:R-:W2:Y:S02]  /*01c0*/  LDC.64 R4, c[0x0][0x390] ;  /* 0x0000e400ff047b82 */ /* 0x000ea40000000a00 */
[----:B--2---:R-:W-:Y:S01]  /*01d0*/  STG.E desc[UR4][R4.64], R3 ;  /* 0x0000000304007986 */ /* 0x004fe2000c101904 */
[----:B------:R-:W-:Y:S05]  /*01e0*/  EXIT ;  /* 0x000000000000794d */ /* 0x000fea0003800000 */
.L_x_2:
[----:B------:R-:W-:-:S00]  /*01f0*/  BRA `(.L_x_2) ;  /* 0xfffffffc00fc7947 */ /* 0x000fc0000383ffff */
[----:B------:R-:W-:-:S00]  /*0200*/  NOP ;  /* 0x0000000000007918 */ /* 0x000fc00000000000 */
[----:B------:R-:W-:-:S00]  /*0210*/  NOP ;  /* 0x0000000000007918 */ /* 0x000fc00000000000 */
[----:B------:R-:W-:-:S00]  /*0220*/  NOP ;  /* 0x0000000000007918 */ /* 0x000fc00000000000 */
[----:B------:R-:W-:-:S00]  /*0230*/  NOP ;  /* 0x0000000000007918 */ /* 0x000fc00000000000 */
[----:B------:R-:W-:-:S00]  /*0240*/  NOP ;  /* 0x0000000000007918 */ /* 0x000fc00000000000 */
[----:B------:R-:W-:-:S00]  /*0250*/  NOP ;  /* 0x0000000000007918 */ /* 0x000fc00000000000 */
[----:B------:R-:W-:-:S00]  /*0260*/  NOP ;  /* 0x0000000000007918 */ /* 0x000fc00000000000 */
[----:B------:R-:W-:-:S00]  /*0270*/  NOP ;  /* 0x0000000000007918 */ /* 0x000fc00000000000 */
.L_x_3:


//--------------------- .nv.shared.reserved.0     --------------------------
	.section	.nv.shared.reserved.0,"aw",@nobits
	.weak		__nv_reservedSMEM_offset_0_alias
	.size		__nv_reservedSMEM_offset_0_alias, 0, 64
	.other		__nv_reservedSMEM_offset_0_alias,@"STO_CUDA_RESERVED_SHARED STV_DEFAULT"
__nv_reservedSMEM_offset_0_alias:
	.zero		0
	.zero		64


//--------------------- .nv.constant0._Z26positionCalculateExecutionPfS_S_ --------------------------
	.section	.nv.constant0._Z26positionCalculateExecutionPfS_S_,"a",@progbits
	.sectionflags	@""
	.align	4
.nv.constant0._Z26positionCalculateExecutionPfS_S_:
	.zero		920


//--------------------- SYMBOLS --------------------------

	.type		.nv.reservedSmem.offset0,@object
	.size		.nv.reservedSmem.offset0,0x4
